//
// Generated by NVIDIA NVVM Compiler
//
// Compiler Build ID: CL-36424714
// Cuda compilation tools, release 13.0, V13.0.88
// Based on NVVM 20.0.0
//

.version 9.0
.target sm_100
.address_size 64

	// .globl	_Z7add_onePi

.visible .entry _Z7add_onePi(
	.param .u64 .ptr .align 1 _Z7add_onePi_param_0
)
{
	.reg .b32 	%r<4>;
	.reg .b64 	%rd<5>;

	ld.param.u64 	%rd1, [_Z7add_onePi_param_0];
	cvta.to.global.u64 	%rd2, %rd1;
	mov.u32 	%r1, %tid.x;
	mul.wide.u32 	%rd3, %r1, 4;
	add.s64 	%rd4, %rd2, %rd3;
	ld.global.u32 	%r2, [%rd4];
	add.s32 	%r3, %r2, 1;
	st.global.u32 	[%rd4], %r3;
	ret;

}


// ===== COMPILED SASS (sm_100) =====

	.target	sm_100

	.elftype	@"ET_EXEC"


//--------------------- .note.nv.tkinfo           --------------------------
	.section	.note.nv.tkinfo,"",@"SHT_NOTE"
	.sectionflags	@"SHF_NOTE_NV_TKINFO"
	.tkinfo
        /*0018*/ 	.word	0x00000002
        /*0030*/ 	.string	""
        /*0030*/ 	.string	"ptxas"
        /*0030*/ 	.string	"Cuda compilation tools, release 13.0, V13.0.88"
        /*0030*/ 	.string	"Build cuda_13.0.r13.0/compiler.36424714_0"
        /*0030*/ 	.string	"-arch sm_100 -m 64 "



//--------------------- .note.nv.cuinfo           --------------------------
	.section	.note.nv.cuinfo,"",@"SHT_NOTE"
	.sectionflags	@"SHF_NOTE_NV_CUINFO"
        /*0018*/ 	.short	0x0002
        /*001a*/ 	.short	0x0064
        /*001c*/ 	.short	0x0082
	.zero		2


//--------------------- .nv.info                  --------------------------
	.section	.nv.info,"",@"SHT_CUDA_INFO"
	.align	4


	//----- nvinfo : EIATTR_REGCOUNT
	.align		4
        /*0000*/ 	.byte	0x04, 0x2f
        /*0002*/ 	.short	(.L_1 - .L_0)
	.align		4
.L_0:
        /*0004*/ 	.word	index@(_Z7add_onePi)
        /*0008*/ 	.word	0x00000008


	//----- nvinfo : EIATTR_FRAME_SIZE
	.align		4
.L_1:
        /*000c*/ 	.byte	0x04, 0x11
        /*000e*/ 	.short	(.L_3 - .L_2)
	.align		4
.L_2:
        /*0010*/ 	.word	index@(_Z7add_onePi)
        /*0014*/ 	.word	0x00000000


	//----- nvinfo : EIATTR_MIN_STACK_SIZE
	.align		4
.L_3:
        /*0018*/ 	.byte	0x04, 0x12
        /*001a*/ 	.short	(.L_5 - .L_4)
	.align		4
.L_4:
        /*001c*/ 	.word	index@(_Z7add_onePi)
        /*0020*/ 	.word	0x00000000
.L_5:


//--------------------- .nv.compat                --------------------------
	.section	.nv.compat,"",@"SHT_CUDA_COMPAT_INFO"
	.align	4
        /*0000*/ 	.byte	0x02, 0x09, 0x00, 0x00, 0x02, 0x02, 0x01, 0x00, 0x02, 0x05, 0x05, 0x00, 0x03, 0x07, 0x01, 0x01
        /*0010*/ 	.byte	0x02, 0x03, 0x00, 0x00, 0x02, 0x06, 0x01, 0x00, 0x04, 0x0b, 0x08, 0x00, 0x09, 0x00, 0x00, 0x00
        /*0020*/ 	.byte	0x00, 0x00, 0x00, 0x00


//--------------------- .nv.info._Z7add_onePi     --------------------------
	.section	.nv.info._Z7add_onePi,"",@"SHT_CUDA_INFO"
	.sectionflags	@""
	.align	4


	//----- nvinfo : EIATTR_CUDA_API_VERSION
	.align		4
        /*0000*/ 	.byte	0x04, 0x37
        /*0002*/ 	.short	(.L_7 - .L_6)
.L_6:
        /*0004*/ 	.word	0x00000082


	//----- nvinfo : EIATTR_KPARAM_INFO
	.align		4
.L_7:
        /*0008*/ 	.byte	0x04, 0x17
        /*000a*/ 	.short	(.L_9 - .L_8)
.L_8:
        /*000c*/ 	.word	0x00000000
        /*0010*/ 	.short	0x0000
        /*0012*/ 	.short	0x0000
        /*0014*/ 	.byte	0x00, 0xf5, 0x21, 0x00


	//----- nvinfo : EIATTR_SPARSE_MMA_MASK
	.align		4
.L_9:
        /*0018*/ 	.byte	0x03, 0x50
        /*001a*/ 	.short	0x0000


	//----- nvinfo : EIATTR_MAXREG_COUNT
	.align		4
        /*001c*/ 	.byte	0x03, 0x1b
        /*001e*/ 	.short	0x00ff


	//----- nvinfo : EIATTR_MERCURY_ISA_VERSION
	.align		4
        /*0020*/ 	.byte	0x03, 0x5f
        /*0022*/ 	.short	0x0101


	//----- nvinfo : EIATTR_VRC_CTA_INIT_COUNT
	.align		4
        /*0024*/ 	.byte	0x02, 0x4a
	.zero		1
	.zero		1


	//----- nvinfo : EIATTR_EXIT_INSTR_OFFSETS
	.align		4
        /*0028*/ 	.byte	0x04, 0x1c
        /*002a*/ 	.short	(.L_11 - .L_10)


	//   ....[0]....
.L_10:
        /*002c*/ 	.word	0x00000080


	//----- nvinfo : EIATTR_CBANK_PARAM_SIZE
	.align		4
.L_11:
        /*0030*/ 	.byte	0x03, 0x19
        /*0032*/ 	.short	0x0008


	//----- nvinfo : EIATTR_PARAM_CBANK
	.align		4
        /*0034*/ 	.byte	0x04, 0x0a
        /*0036*/ 	.short	(.L_13 - .L_12)
	.align		4
.L_12:
        /*0038*/ 	.word	index@(.nv.constant0._Z7add_onePi)
        /*003c*/ 	.short	0x0380
        /*003e*/ 	.short	0x0008


	//----- nvinfo : EIATTR_SW_WAR
	.align		4
.L_13:
        /*0040*/ 	.byte	0x04, 0x36
        /*0042*/ 	.short	(.L_15 - .L_14)
.L_14:
        /*0044*/ 	.word	0x00000008
.L_15:


//--------------------- .nv.callgraph             --------------------------
	.section	.nv.callgraph,"",@"SHT_CUDA_CALLGRAPH"
	.align	4
	.sectionentsize	8
	.align		4
        /*0000*/ 	.word	0x00000000
	.align		4
        /*0004*/ 	.word	0xffffffff
	.align		4
        /*0008*/ 	.word	0x00000000
	.align		4
        /*000c*/ 	.word	0xfffffffe
	.align		4
        /*0010*/ 	.word	0x00000000
	.align		4
        /*0014*/ 	.word	0xfffffffd
	.align		4
        /*0018*/ 	.word	0x00000000
	.align		4
        /*001c*/ 	.word	0xfffffffc


//--------------------- .text._Z7add_onePi        --------------------------
	.section	.text._Z7add_onePi,"ax",@progbits
	.align	128
        .global         _Z7add_onePi
        .type           _Z7add_onePi,@function
        .size           _Z7add_onePi,(.L_x_1 - _Z7add_onePi)
        .other          _Z7add_onePi,@"STO_CUDA_ENTRY STV_DEFAULT"
_Z7add_onePi:
.text._Z7add_onePi:
[----:B------:R-:W-:Y:S01]  /*0000*/  LDC R1, c[0x0][0x37c] ;  /* 0x0000df00ff017b82 */ /* 0x000fe20000000800 */
[----:B------:R-:W0:Y:S07]  /*0010*/  S2R R5, SR_TID.X ;  /* 0x0000000000057919 */ /* 0x000e2e0000002100 */
[----:B------:R-:W0:Y:S01]  /*0020*/  LDC.64 R2, c[0x0][0x380] ;  /* 0x0000e000ff027b82 */ /* 0x000e220000000a00 */
[----:B------:R-:W1:Y:S01]  /*0030*/  LDCU.64 UR4, c[0x0][0x358] ;  /* 0x00006b00ff0477ac */ /* 0x000e620008000a00 */
[----:B0-----:R-:W-:-:S05]  /*0040*/  IMAD.WIDE.U32 R2, R5, 0x4, R2 ;  /* 0x0000000405027825 */ /* 0x001fca00078e0002 */
[----:B-1----:R-:W2:Y:S02]  /*0050*/  LDG.E R0, desc[UR4][R2.64] ;  /* 0x0000000402007981 */ /* 0x002ea4000c1e1900 */
[----:B--2---:R-:W-:-:S05]  /*0060*/  IADD3 R5, PT, PT, R0, 0x1, RZ ;  /* 0x0000000100057810 */ /* 0x004fca0007ffe0ff */
[----:B------:R-:W-:Y:S01]  /*0070*/  STG.E desc[UR4][R2.64], R5 ;  /* 0x0000000502007986 */ /* 0x000fe2000c101904 */
[----:B------:R-:W-:Y:S05]  /*0080*/  EXIT ;  /* 0x000000000000794d */ /* 0x000fea0003800000 */
.L_x_0:
[----:B------:R-:W-:-:S00]  /*0090*/  BRA `(.L_x_0) ;  /* 0xfffffffc00fc7947 */ /* 0x000fc0000383ffff */
[----:B------:R-:W-:-:S00]  /*00a0*/  NOP ;  /* 0x0000000000007918 */ /* 0x000fc00000000000 */
        /* <DEDUP_REMOVED lines=13> */
.L_x_1:


//--------------------- .nv.shared.reserved.0     --------------------------
	.section	.nv.shared.reserved.0,"aw",@nobits
	.weak		__nv_reservedSMEM_offset_0_alias
	.size		__nv_reservedSMEM_offset_0_alias, 0, 64
	.other		__nv_reservedSMEM_offset_0_alias,@"STO_CUDA_RESERVED_SHARED STV_DEFAULT"
__nv_reservedSMEM_offset_0_alias:
	.zero		0
	.zero		64


//--------------------- .nv.constant0._Z7add_onePi --------------------------
	.section	.nv.constant0._Z7add_onePi,"a",@progbits
	.sectionflags	@""
	.align	4
.nv.constant0._Z7add_onePi:
	.zero		904


//--------------------- SYMBOLS --------------------------

	.type		.nv.reservedSmem.offset0,@object
	.size		.nv.reservedSmem.offset0,0x4
